//
// Generated by NVIDIA NVVM Compiler
//
// Compiler Build ID: CL-36424714
// Cuda compilation tools, release 13.0, V13.0.88
// Based on NVVM 20.0.0
//

.version 9.0
.target sm_100
.address_size 64

	// .globl	_Z18placeholder_kernelPfi

.visible .entry _Z18placeholder_kernelPfi(
	.param .u64 .ptr .align 1 _Z18placeholder_kernelPfi_param_0,
	.param .u32 _Z18placeholder_kernelPfi_param_1
)
{
	.reg .pred 	%p<2>;
	.reg .b32 	%r<6>;
	.reg .b32 	%f<3>;
	.reg .b64 	%rd<5>;

	ld.param.u64 	%rd1, [_Z18placeholder_kernelPfi_param_0];
	ld.param.u32 	%r2, [_Z18placeholder_kernelPfi_param_1];
	mov.u32 	%r3, %ctaid.x;
	mov.u32 	%r4, %ntid.x;
	mov.u32 	%r5, %tid.x;
	mad.lo.s32 	%r1, %r3, %r4, %r5;
	setp.ge.s32 	%p1, %r1, %r2;
	@%p1 bra 	$L__BB0_2;
	cvta.to.global.u64 	%rd2, %rd1;
	mul.wide.s32 	%rd3, %r1, 4;
	add.s64 	%rd4, %rd2, %rd3;
	ld.global.f32 	%f1, [%rd4];
	add.f32 	%f2, %f1, %f1;
	st.global.f32 	[%rd4], %f2;
$L__BB0_2:
	ret;

}


// ===== COMPILED SASS (sm_100) =====

	.target	sm_100

	.elftype	@"ET_EXEC"


//--------------------- .note.nv.tkinfo           --------------------------
	.section	.note.nv.tkinfo,"",@"SHT_NOTE"
	.sectionflags	@"SHF_NOTE_NV_TKINFO"
	.tkinfo
        /*0018*/ 	.word	0x00000002
        /*0030*/ 	.string	""
        /*0030*/ 	.string	"ptxas"
        /*0030*/ 	.string	"Cuda compilation tools, release 13.0, V13.0.88"
        /*0030*/ 	.string	"Build cuda_13.0.r13.0/compiler.36424714_0"
        /*0030*/ 	.string	"-arch sm_100 -m 64 "



//--------------------- .note.nv.cuinfo           --------------------------
	.section	.note.nv.cuinfo,"",@"SHT_NOTE"
	.sectionflags	@"SHF_NOTE_NV_CUINFO"
        /*0018*/ 	.short	0x0002
        /*001a*/ 	.short	0x0064
        /*001c*/ 	.short	0x0082
	.zero		2


//--------------------- .nv.info                  --------------------------
	.section	.nv.info,"",@"SHT_CUDA_INFO"
	.align	4


	//----- nvinfo : EIATTR_REGCOUNT
	.align		4
        /*0000*/ 	.byte	0x04, 0x2f
        /*0002*/ 	.short	(.L_1 - .L_0)
	.align		4
.L_0:
        /*0004*/ 	.word	index@(_Z18placeholder_kernelPfi)
        /*0008*/ 	.word	0x00000008


	//----- nvinfo : EIATTR_FRAME_SIZE
	.align		4
.L_1:
        /*000c*/ 	.byte	0x04, 0x11
        /*000e*/ 	.short	(.L_3 - .L_2)
	.align		4
.L_2:
        /*0010*/ 	.word	index@(_Z18placeholder_kernelPfi)
        /*0014*/ 	.word	0x00000000


	//----- nvinfo : EIATTR_MIN_STACK_SIZE
	.align		4
.L_3:
        /*0018*/ 	.byte	0x04, 0x12
        /*001a*/ 	.short	(.L_5 - .L_4)
	.align		4
.L_4:
        /*001c*/ 	.word	index@(_Z18placeholder_kernelPfi)
        /*0020*/ 	.word	0x00000000
.L_5:


//--------------------- .nv.compat                --------------------------
	.section	.nv.compat,"",@"SHT_CUDA_COMPAT_INFO"
	.align	4
        /*0000*/ 	.byte	0x02, 0x09, 0x00, 0x00, 0x02, 0x02, 0x01, 0x00, 0x02, 0x05, 0x05, 0x00, 0x03, 0x07, 0x01, 0x01
        /*0010*/ 	.byte	0x02, 0x03, 0x00, 0x00, 0x02, 0x06, 0x01, 0x00, 0x04, 0x0b, 0x08, 0x00, 0x09, 0x00, 0x00, 0x00
        /*0020*/ 	.byte	0x00, 0x00, 0x00, 0x00


//--------------------- .nv.info._Z18placeholder_kernelPfi --------------------------
	.section	.nv.info._Z18placeholder_kernelPfi,"",@"SHT_CUDA_INFO"
	.sectionflags	@""
	.align	4


	//----- nvinfo : EIATTR_CUDA_API_VERSION
	.align		4
        /*0000*/ 	.byte	0x04, 0x37
        /*0002*/ 	.short	(.L_7 - .L_6)
.L_6:
        /*0004*/ 	.word	0x00000082


	//----- nvinfo : EIATTR_KPARAM_INFO
	.align		4
.L_7:
        /*0008*/ 	.byte	0x04, 0x17
        /*000a*/ 	.short	(.L_9 - .L_8)
.L_8:
        /*000c*/ 	.word	0x00000000
        /*0010*/ 	.short	0x0001
        /*0012*/ 	.short	0x0008
        /*0014*/ 	.byte	0x00, 0xf0, 0x11, 0x00


	//----- nvinfo : EIATTR_KPARAM_INFO
	.align		4
.L_9:
        /*0018*/ 	.byte	0x04, 0x17
        /*001a*/ 	.short	(.L_11 - .L_10)
.L_10:
        /*001c*/ 	.word	0x00000000
        /*0020*/ 	.short	0x0000
        /*0022*/ 	.short	0x0000
        /*0024*/ 	.byte	0x00, 0xf5, 0x21, 0x00


	//----- nvinfo : EIATTR_SPARSE_MMA_MASK
	.align		4
.L_11:
        /*0028*/ 	.byte	0x03, 0x50
        /*002a*/ 	.short	0x0000


	//----- nvinfo : EIATTR_MAXREG_COUNT
	.align		4
        /*002c*/ 	.byte	0x03, 0x1b
        /*002e*/ 	.short	0x00ff


	//----- nvinfo : EIATTR_MERCURY_ISA_VERSION
	.align		4
        /*0030*/ 	.byte	0x03, 0x5f
        /*0032*/ 	.short	0x0101


	//----- nvinfo : EIATTR_VRC_CTA_INIT_COUNT
	.align		4
        /*0034*/ 	.byte	0x02, 0x4a
	.zero		1
	.zero		1


	//----- nvinfo : EIATTR_EXIT_INSTR_OFFSETS
	.align		4
        /*0038*/ 	.byte	0x04, 0x1c
        /*003a*/ 	.short	(.L_13 - .L_12)


	//   ....[0]....
.L_12:
        /*003c*/ 	.word	0x00000070


	//   ....[1]....
        /*0040*/ 	.word	0x000000e0


	//----- nvinfo : EIATTR_CBANK_PARAM_SIZE
	.align		4
.L_13:
        /*0044*/ 	.byte	0x03, 0x19
        /*0046*/ 	.short	0x000c


	//----- nvinfo : EIATTR_PARAM_CBANK
	.align		4
        /*0048*/ 	.byte	0x04, 0x0a
        /*004a*/ 	.short	(.L_15 - .L_14)
	.align		4
.L_14:
        /*004c*/ 	.word	index@(.nv.constant0._Z18placeholder_kernelPfi)
        /*0050*/ 	.short	0x0380
        /*0052*/ 	.short	0x000c


	//----- nvinfo : EIATTR_SW_WAR
	.align		4
.L_15:
        /*0054*/ 	.byte	0x04, 0x36
        /*0056*/ 	.short	(.L_17 - .L_16)
.L_16:
        /*0058*/ 	.word	0x00000008
.L_17:


//--------------------- .nv.callgraph             --------------------------
	.section	.nv.callgraph,"",@"SHT_CUDA_CALLGRAPH"
	.align	4
	.sectionentsize	8
	.align		4
        /*0000*/ 	.word	0x00000000
	.align		4
        /*0004*/ 	.word	0xffffffff
	.align		4
        /*0008*/ 	.word	0x00000000
	.align		4
        /*000c*/ 	.word	0xfffffffe
	.align		4
        /*0010*/ 	.word	0x00000000
	.align		4
        /*0014*/ 	.word	0xfffffffd
	.align		4
        /*0018*/ 	.word	0x00000000
	.align		4
        /*001c*/ 	.word	0xfffffffc


//--------------------- .text._Z18placeholder_kernelPfi --------------------------
	.section	.text._Z18placeholder_kernelPfi,"ax",@progbits
	.align	128
        .global         _Z18placeholder_kernelPfi
        .type           _Z18placeholder_kernelPfi,@function
        .size           _Z18placeholder_kernelPfi,(.L_x_1 - _Z18placeholder_kernelPfi)
        .other          _Z18placeholder_kernelPfi,@"STO_CUDA_ENTRY STV_DEFAULT"
_Z18placeholder_kernelPfi:
.text._Z18placeholder_kernelPfi:
[----:B------:R-:W-:Y:S01]  /*0000*/  LDC R1, c[0x0][0x37c] ;  /* 0x0000df00ff017b82 */ /* 0x000fe20000000800 */
[----:B------:R-:W0:Y:S07]  /*0010*/  S2R R0, SR_TID.X ;  /* 0x0000000000007919 */ /* 0x000e2e0000002100 */
[----:B------:R-:W0:Y:S01]  /*0020*/  S2UR UR4, SR_CTAID.X ;  /* 0x00000000000479c3 */ /* 0x000e220000002500 */
[----:B------:R-:W1:Y:S07]  /*0030*/  LDCU UR5, c[0x0][0x388] ;  /* 0x00007100ff0577ac */ /* 0x000e6e0008000800 */
[----:B------:R-:W0:Y:S02]  /*0040*/  LDC R5, c[0x0][0x360] ;  /* 0x0000d800ff057b82 */ /* 0x000e240000000800 */
[----:B0-----:R-:W-:-:S05]  /*0050*/  IMAD R5, R5, UR4, R0 ;  /* 0x0000000405057c24 */ /* 0x001fca000f8e0200 */
[----:B-1----:R-:W-:-:S13]  /*0060*/  ISETP.GE.AND P0, PT, R5, UR5, PT ;  /* 0x0000000505007c0c */ /* 0x002fda000bf06270 */
[----:B------:R-:W-:Y:S05]  /*0070*/  @P0 EXIT ;  /* 0x000000000000094d */ /* 0x000fea0003800000 */
[----:B------:R-:W0:Y:S01]  /*0080*/  LDC.64 R2, c[0x0][0x380] ;  /* 0x0000e000ff027b82 */ /* 0x000e220000000a00 */
[----:B------:R-:W1:Y:S01]  /*0090*/  LDCU.64 UR4, c[0x0][0x358] ;  /* 0x00006b00ff0477ac */ /* 0x000e620008000a00 */
[----:B0-----:R-:W-:-:S05]  /*00a0*/  IMAD.WIDE R2, R5, 0x4, R2 ;  /* 0x0000000405027825 */ /* 0x001fca00078e0202 */
[----:B-1----:R-:W2:Y:S02]  /*00b0*/  LDG.E R0, desc[UR4][R2.64] ;  /* 0x0000000402007981 */ /* 0x002ea4000c1e1900 */
[----:B--2---:R-:W-:-:S05]  /*00c0*/  FADD R5, R0, R0 ;  /* 0x0000000000057221 */ /* 0x004fca0000000000 */
[----:B------:R-:W-:Y:S01]  /*00d0*/  STG.E desc[UR4][R2.64], R5 ;  /* 0x0000000502007986 */ /* 0x000fe2000c101904 */
[----:B------:R-:W-:Y:S05]  /*00e0*/  EXIT ;  /* 0x000000000000794d */ /* 0x000fea0003800000 */
.L_x_0:
[----:B------:R-:W-:-:S00]  /*00f0*/  BRA `(.L_x_0) ;  /* 0xfffffffc00fc7947 */ /* 0x000fc0000383ffff */
[----:B------:R-:W-:-:S00]  /*0100*/  NOP ;  /* 0x0000000000007918 */ /* 0x000fc00000000000 */
[----:B------:R-:W-:-:S00]  /*0110*/  NOP ;  /* 0x0000000000007918 */ /* 0x000fc00000000000 */
[----:B------:R-:W-:-:S00]  /*0120*/  NOP ;  /* 0x0000000000007918 */ /* 0x000fc00000000000 */
[----:B------:R-:W-:-:S00]  /*0130*/  NOP ;  /* 0x0000000000007918 */ /* 0x000fc00000000000 */
[----:B------:R-:W-:-:S00]  /*0140*/  NOP ;  /* 0x0000000000007918 */ /* 0x000fc00000000000 */
[----:B------:R-:W-:-:S00]  /*0150*/  NOP ;  /* 0x0000000000007918 */ /* 0x000fc00000000000 */
[----:B------:R-:W-:-:S00]  /*0160*/  NOP ;  /* 0x0000000000007918 */ /* 0x000fc00000000000 */
[----:B------:R-:W-:-:S00]  /*0170*/  NOP ;  /* 0x0000000000007918 */ /* 0x000fc00000000000 */
.L_x_1:


//--------------------- .nv.shared.reserved.0     --------------------------
	.section	.nv.shared.reserved.0,"aw",@nobits
	.weak		__nv_reservedSMEM_offset_0_alias
	.size		__nv_reservedSMEM_offset_0_alias, 0, 64
	.other		__nv_reservedSMEM_offset_0_alias,@"STO_CUDA_RESERVED_SHARED STV_DEFAULT"
__nv_reservedSMEM_offset_0_alias:
	.zero		0
	.zero		64


//--------------------- .nv.constant0._Z18placeholder_kernelPfi --------------------------
	.section	.nv.constant0._Z18placeholder_kernelPfi,"a",@progbits
	.sectionflags	@""
	.align	4
.nv.constant0._Z18placeholder_kernelPfi:
	.zero		908


//--------------------- SYMBOLS --------------------------

	.type		.nv.reservedSmem.offset0,@object
	.size		.nv.reservedSmem.offset0,0x4
